	.headerflags	@"EF_CUDA_TEXMODE_UNIFIED EF_CUDA_64BIT_ADDRESS EF_CUDA_SM86 EF_CUDA_VIRTUAL_SM(EF_CUDA_SM86)"
	.elftype	@"ET_EXEC"


//--------------------- .nv.info                  --------------------------
	.section	.nv.info,"",@"SHT_CUDA_INFO"
	.align	4


	//----- nvinfo : EIATTR_REGCOUNT
	.align		4
        /*0000*/ 	.byte	0x04, 0x2f
        /*0002*/ 	.short	(.L_1 - .L_0)
	.align		4
.L_0:
        /*0004*/ 	.word	index@(triton_per_fused__softmax_add_zeros_3)
        /*0008*/ 	.word	0x00000012


	//----- nvinfo : EIATTR_FRAME_SIZE
	.align		4
.L_1:
        /*000c*/ 	.byte	0x04, 0x11
        /*000e*/ 	.short	(.L_3 - .L_2)
	.align		4
.L_2:
        /*0010*/ 	.word	index@(triton_per_fused__softmax_add_zeros_3)
        /*0014*/ 	.word	0x00000000


	//----- nvinfo : EIATTR_MIN_STACK_SIZE
	.align		4
.L_3:
        /*0018*/ 	.byte	0x04, 0x12
        /*001a*/ 	.short	(.L_5 - .L_4)
	.align		4
.L_4:
        /*001c*/ 	.word	index@(triton_per_fused__softmax_add_zeros_3)
        /*0020*/ 	.word	0x00000000
.L_5:


//--------------------- .nv.info.triton_per_fused__softmax_add_zeros_3 --------------------------
	.section	.nv.info.triton_per_fused__softmax_add_zeros_3,"",@"SHT_CUDA_INFO"
	.sectionflags	@""
	.align	4


	//----- nvinfo : EIATTR_CUDA_API_VERSION
	.align		4
        /*0000*/ 	.byte	0x04, 0x37
        /*0002*/ 	.short	(.L_7 - .L_6)
.L_6:
        /*0004*/ 	.word	0x00000080


	//----- nvinfo : EIATTR_SW2861232_WAR
	.align		4
.L_7:
        /*0008*/ 	.byte	0x01, 0x35
	.zero		2


	//----- nvinfo : EIATTR_PARAM_CBANK
	.align		4
        /*000c*/ 	.byte	0x04, 0x0a
        /*000e*/ 	.short	(.L_9 - .L_8)
	.align		4
.L_8:
        /*0010*/ 	.word	index@(.nv.constant0.triton_per_fused__softmax_add_zeros_3)
        /*0014*/ 	.short	0x0160
        /*0016*/ 	.short	0x0028


	//----- nvinfo : EIATTR_CBANK_PARAM_SIZE
	.align		4
.L_9:
        /*0018*/ 	.byte	0x03, 0x19
        /*001a*/ 	.short	0x0028


	//----- nvinfo : EIATTR_KPARAM_INFO
	.align		4
        /*001c*/ 	.byte	0x04, 0x17
        /*001e*/ 	.short	(.L_11 - .L_10)
.L_10:
        /*0020*/ 	.word	0x00000000
        /*0024*/ 	.short	0x0005
        /*0026*/ 	.short	0x0020
        /*0028*/ 	.byte	0x00, 0xf4, 0x21, 0x00


	//----- nvinfo : EIATTR_KPARAM_INFO
	.align		4
.L_11:
        /*002c*/ 	.byte	0x04, 0x17
        /*002e*/ 	.short	(.L_13 - .L_12)
.L_12:
        /*0030*/ 	.word	0x00000000
        /*0034*/ 	.short	0x0004
        /*0036*/ 	.short	0x001c
        /*0038*/ 	.byte	0x00, 0xf0, 0x11, 0x00


	//----- nvinfo : EIATTR_KPARAM_INFO
	.align		4
.L_13:
        /*003c*/ 	.byte	0x04, 0x17
        /*003e*/ 	.short	(.L_15 - .L_14)
.L_14:
        /*0040*/ 	.word	0x00000000
        /*0044*/ 	.short	0x0003
        /*0046*/ 	.short	0x0018
        /*0048*/ 	.byte	0x00, 0xf0, 0x11, 0x00


	//----- nvinfo : EIATTR_KPARAM_INFO
	.align		4
.L_15:
        /*004c*/ 	.byte	0x04, 0x17
        /*004e*/ 	.short	(.L_17 - .L_16)
.L_16:
        /*0050*/ 	.word	0x00000000
        /*0054*/ 	.short	0x0002
        /*0056*/ 	.short	0x0010
        /*0058*/ 	.byte	0x00, 0xf4, 0x21, 0x00


	//----- nvinfo : EIATTR_KPARAM_INFO
	.align		4
.L_17:
        /*005c*/ 	.byte	0x04, 0x17
        /*005e*/ 	.short	(.L_19 - .L_18)
.L_18:
        /*0060*/ 	.word	0x00000000
        /*0064*/ 	.short	0x0001
        /*0066*/ 	.short	0x0008
        /*0068*/ 	.byte	0x00, 0xf4, 0x21, 0x00


	//----- nvinfo : EIATTR_KPARAM_INFO
	.align		4
.L_19:
        /*006c*/ 	.byte	0x04, 0x17
        /*006e*/ 	.short	(.L_21 - .L_20)
.L_20:
        /*0070*/ 	.word	0x00000000
        /*0074*/ 	.short	0x0000
        /*0076*/ 	.short	0x0000
        /*0078*/ 	.byte	0x00, 0xf4, 0x21, 0x00


	//----- nvinfo : EIATTR_MAXREG_COUNT
	.align		4
.L_21:
        /*007c*/ 	.byte	0x03, 0x1b
        /*007e*/ 	.short	0x00ff


	//----- nvinfo : EIATTR_COOP_GROUP_MASK_REGIDS
	.align		4
        /*0080*/ 	.byte	0x04, 0x29
        /*0082*/ 	.short	(.L_23 - .L_22)


	//   ....[0]....
.L_22:
        /*0084*/ 	.word	0xffffffff


	//   ....[1]....
        /*0088*/ 	.word	0xffffffff


	//   ....[2]....
        /*008c*/ 	.word	0xffffffff


	//   ....[3]....
        /*0090*/ 	.word	0xffffffff


	//   ....[4]....
        /*0094*/ 	.word	0xffffffff


	//   ....[5]....
        /*0098*/ 	.word	0xffffffff


	//   ....[6]....
        /*009c*/ 	.word	0xffffffff


	//   ....[7]....
        /*00a0*/ 	.word	0xffffffff


	//   ....[8]....
        /*00a4*/ 	.word	0xffffffff


	//   ....[9]....
        /*00a8*/ 	.word	0xffffffff


	//   ....[10]....
        /*00ac*/ 	.word	0xffffffff


	//   ....[11]....
        /*00b0*/ 	.word	0xffffffff


	//----- nvinfo : EIATTR_COOP_GROUP_INSTR_OFFSETS
	.align		4
.L_23:
        /*00b4*/ 	.byte	0x04, 0x28
        /*00b6*/ 	.short	(.L_25 - .L_24)


	//   ....[0]....
.L_24:
        /*00b8*/ 	.word	0x00000170


	//   ....[1]....
        /*00bc*/ 	.word	0x000001b0


	//   ....[2]....
        /*00c0*/ 	.word	0x000001f0


	//   ....[3]....
        /*00c4*/ 	.word	0x00000230


	//   ....[4]....
        /*00c8*/ 	.word	0x00000280


	//   ....[5]....
        /*00cc*/ 	.word	0x00000310


	//   ....[6]....
        /*00d0*/ 	.word	0x00000410


	//   ....[7]....
        /*00d4*/ 	.word	0x00000430


	//   ....[8]....
        /*00d8*/ 	.word	0x00000450


	//   ....[9]....
        /*00dc*/ 	.word	0x00000470


	//   ....[10]....
        /*00e0*/ 	.word	0x00000490


	//   ....[11]....
        /*00e4*/ 	.word	0x000004e0


	//----- nvinfo : EIATTR_EXIT_INSTR_OFFSETS
	.align		4
.L_25:
        /*00e8*/ 	.byte	0x04, 0x1c
        /*00ea*/ 	.short	(.L_27 - .L_26)


	//   ....[0]....
.L_26:
        /*00ec*/ 	.word	0x00000610


	//   ....[1]....
        /*00f0*/ 	.word	0x00000630


	//----- nvinfo : EIATTR_REQNTID
	.align		4
.L_27:
        /*00f4*/ 	.byte	0x04, 0x10
        /*00f6*/ 	.short	(.L_29 - .L_28)
.L_28:
        /*00f8*/ 	.word	0x00000040
        /*00fc*/ 	.word	0x00000001
        /*0100*/ 	.word	0x00000001
.L_29:


//--------------------- .nv.callgraph             --------------------------
	.section	.nv.callgraph,"",@"SHT_CUDA_CALLGRAPH"
	.align	4
	.sectionentsize	8
	.align		4
        /*0000*/ 	.word	0x00000000
	.align		4
        /*0004*/ 	.word	0xffffffff
	.align		4
        /*0008*/ 	.word	0x00000000
	.align		4
        /*000c*/ 	.word	0xfffffffe
	.align		4
        /*0010*/ 	.word	0x00000000
	.align		4
        /*0014*/ 	.word	0xfffffffd
	.align		4
        /*0018*/ 	.word	0x00000000
	.align		4
        /*001c*/ 	.word	0xfffffffc


//--------------------- .nv.rel.action            --------------------------
	.section	.nv.rel.action,"",@"SHT_CUDA_RELOCINFO"
	.align	8
	.sectionentsize	8
        /*0000*/ 	.byte	0x73, 0x00, 0x00, 0x00, 0x00, 0x00, 0x00, 0x00, 0x00, 0x00, 0x00, 0x11, 0x25, 0x00, 0x05, 0x36


//--------------------- .nv.constant0.triton_per_fused__softmax_add_zeros_3 --------------------------
	.section	.nv.constant0.triton_per_fused__softmax_add_zeros_3,"a",@progbits
	.sectionflags	@""
	.align	4
.nv.constant0.triton_per_fused__softmax_add_zeros_3:
	.zero		392


//--------------------- .text.triton_per_fused__softmax_add_zeros_3 --------------------------
	.section	.text.triton_per_fused__softmax_add_zeros_3,"ax",@progbits
	.sectionflags	@"SHF_BARRIERS=1"
	.sectioninfo	@"SHI_REGISTERS=18"
	.align	128
        .global         triton_per_fused__softmax_add_zeros_3
        .type           triton_per_fused__softmax_add_zeros_3,@function
        .size           triton_per_fused__softmax_add_zeros_3,(.L_x_1 - triton_per_fused__softmax_add_zeros_3)
        .other          triton_per_fused__softmax_add_zeros_3,@"STO_CUDA_ENTRY STV_DEFAULT"
triton_per_fused__softmax_add_zeros_3:
.text.triton_per_fused__softmax_add_zeros_3:
[----:B------:R-:W-:Y:S02]  /*0000*/  IMAD.MOV.U32 R1, RZ, RZ, c[0x0][0x28] ;  /* 0x00000a00ff017624 */ /* 0x000fe400078e00ff */
[----:B------:R-:W0:Y:S01]  /*0010*/  S2R R12, SR_TID.X ;  /* 0x00000000000c7919 */ /* 0x000e220000002100 */
[----:B------:R-:W-:Y:S01]  /*0020*/  IMAD.MOV.U32 R15, RZ, RZ, 0x4 ;  /* 0x00000004ff0f7424 */ /* 0x000fe200078e00ff */
[----:B------:R-:W-:Y:S02]  /*0030*/  CS2R R8, SRZ ;  /* 0x0000000000087805 */ /* 0x000fe4000001ff00 */
[----:B------:R-:W1:Y:S01]  /*0040*/  S2R R13, SR_CTAID.X ;  /* 0x00000000000d7919 */ /* 0x000e620000002500 */
[----:B0-----:R-:W-:-:S04]  /*0050*/  LOP3.LUT R0, R12, 0x3f, RZ, 0xc0, !PT ;  /* 0x0000003f0c007812 */ /* 0x001fc800078ec0ff */
[C---:B------:R-:W-:Y:S01]  /*0060*/  ISETP.GE.U32.AND P1, PT, R0.reuse, 0x32, PT ;  /* 0x000000320000780c */ /* 0x040fe20003f26070 */
[C---:B-1----:R-:W-:Y:S02]  /*0070*/  IMAD R2, R13.reuse, 0x32, R0 ;  /* 0x000000320d027824 */ /* 0x042fe400078e0200 */
[----:B------:R-:W-:Y:S01]  /*0080*/  IMAD.WIDE.U32 R4, R0, R15, c[0x0][0x168] ;  /* 0x00005a0000047625 */ /* 0x000fe200078e000f */
[----:B------:R-:W-:-:S03]  /*0090*/  ISETP.LT.U32.AND P0, PT, R13, 0x190, !P1 ;  /* 0x000001900d00780c */ /* 0x000fc60004f01070 */
[----:B------:R-:W-:-:S06]  /*00a0*/  IMAD.WIDE R2, R2, R15, c[0x0][0x160] ;  /* 0x0000580002027625 */ /* 0x000fcc00078e020f */
[----:B------:R-:W-:Y:S02]  /*00b0*/  @!P1 IMAD.MOV.U32 R6, RZ, RZ, 0x0 ;  /* 0x00000000ff069424 */ /* 0x000fe400078e00ff */
[----:B------:R-:W-:Y:S02]  /*00c0*/  @!P1 IMAD.MOV.U32 R7, RZ, RZ, 0x14f00000 ;  /* 0x14f00000ff079424 */ /* 0x000fe400078e00ff */
[----:B------:R-:W0:Y:S08]  /*00d0*/  @!P1 R2UR UR4, R6 ;  /* 0x00000000060493c2 */ /* 0x000e3000000e0000 */
[----:B------:R-:W0:Y:S02]  /*00e0*/  @!P1 R2UR UR5, R7 ;  /* 0x00000000070593c2 */ /* 0x000e2400000e0000 */
[----:B0-----:R-:W2:Y:S01]  /*00f0*/  @!P1 LDG.E.EL R9, desc[UR4][R4.64] ;  /* 0x0000000404099981 */ /* 0x001ea2200c2e1900 */
[----:B------:R-:W-:-:S03]  /*0100*/  ULDC.64 UR4, c[0x0][0x118] ;  /* 0x0000460000047ab9 */ /* 0x000fc60000000a00 */
[----:B------:R0:W3:Y:S02]  /*0110*/  @P0 LDG.E R8, [R2.64] ;  /* 0x0000000402080981 */ /* 0x0000e4000c1e1900 */
[----:B0-----:R-:W-:Y:S01]  /*0120*/  SHF.R.U32.HI R2, RZ, 0x3, R12 ;  /* 0x00000003ff027819 */ /* 0x001fe2000001160c */
[----:B--2---:R-:W-:-:S04]  /*0130*/  FADD R9, RZ, R9 ;  /* 0x00000009ff097221 */ /* 0x004fc80000000000 */
[----:B---3--:R-:W-:-:S05]  /*0140*/  FADD R9, R9, R8 ;  /* 0x0000000809097221 */ /* 0x008fca0000000000 */
[----:B------:R-:W-:-:S04]  /*0150*/  FSEL R6, R9, -INF , P0 ;  /* 0xff80000009067808 */ /* 0x000fc80000000000 */
[C---:B------:R-:W-:Y:S01]  /*0160*/  FSETP.NAN.AND P2, PT, R6.reuse, R6, PT ;  /* 0x000000060600720b */ /* 0x040fe20003f48000 */
[----:B------:R-:W0:Y:S02]  /*0170*/  SHFL.BFLY PT, R7, R6, 0x10, 0x1f ;  /* 0x0e001f0006077f89 */ /* 0x000e2400000e0000 */
[----:B0-----:R-:W-:-:S13]  /*0180*/  FSETP.GT.AND P1, PT, R6, R7, PT ;  /* 0x000000070600720b */ /* 0x001fda0003f24000 */
[----:B------:R-:W-:-:S04]  /*0190*/  @!P1 FSEL R6, R6, R7, P2 ;  /* 0x0000000706069208 */ /* 0x000fc80001000000 */
        /* <DEDUP_REMOVED lines=11> */
[----:B------:R-:W-:Y:S02]  /*0250*/  @!P1 FSEL R6, R6, R3, P2 ;  /* 0x0000000306069208 */ /* 0x000fe40001000000 */
[----:B------:R-:W-:Y:S02]  /*0260*/  LOP3.LUT P2, RZ, R12, 0x1f, RZ, 0xc0, !PT ;  /* 0x0000001f0cff7812 */ /* 0x000fe4000784c0ff */
[----:B------:R-:W-:Y:S01]  /*0270*/  FSETP.NAN.AND P4, PT, R6, R6, PT ;  /* 0x000000060600720b */ /* 0x000fe20003f88000 */
[----:B------:R-:W0:Y:S01]  /*0280*/  SHFL.BFLY PT, R3, R6, 0x1, 0x1f ;  /* 0x0c201f0006037f89 */ /* 0x000e2200000e0000 */
[----:B------:R-:W-:Y:S02]  /*0290*/  ISETP.GE.U32.AND P1, PT, R12, 0x2, PT ;  /* 0x000000020c00780c */ /* 0x000fe40003f26070 */
[----:B0-----:R-:W-:-:S13]  /*02a0*/  FSETP.GT.AND P3, PT, R6, R3, PT ;  /* 0x000000030600720b */ /* 0x001fda0003f64000 */
[----:B------:R-:W-:Y:S02]  /*02b0*/  @!P3 SEL R6, R6, R3, P4 ;  /* 0x000000030606b207 */ /* 0x000fe40002000000 */
[----:B------:R-:W-:Y:S02]  /*02c0*/  LOP3.LUT R3, R2, 0x4, RZ, 0xc0, !PT ;  /* 0x0000000402037812 */ /* 0x000fe400078ec0ff */
[----:B------:R-:W-:-:S03]  /*02d0*/  ISETP.NE.AND P3, PT, R12, RZ, PT ;  /* 0x000000ff0c00720c */ /* 0x000fc60003f65270 */
[----:B------:R-:W-:Y:S04]  /*02e0*/  @!P2 STS [R3], R6 ;  /* 0x000000060300a388 */ /* 0x000fe80000000800 */
[----:B------:R-:W-:Y:S06]  /*02f0*/  BAR.SYNC.DEFER_BLOCKING 0x0 ;  /* 0x0000000000007b1d */ /* 0x000fec0000010000 */
[----:B------:R-:W0:Y:S04]  /*0300*/  @!P1 LDS R10, [R12.X4] ;  /* 0x000000000c0a9984 */ /* 0x000e280000004800 */
[----:B0-----:R-:W0:Y:S01]  /*0310*/  SHFL.BFLY PT, R5, R10, 0x1, 0x1f ;  /* 0x0c201f000a057f89 */ /* 0x001e2200000e0000 */
[----:B------:R-:W-:-:S02]  /*0320*/  FSETP.NAN.AND P5, PT, R10, R10, PT ;  /* 0x0000000a0a00720b */ /* 0x000fc40003fa8000 */
[----:B0-----:R-:W-:-:S04]  /*0330*/  FSETP.GT.AND P4, PT, R10, R5, PT ;  /* 0x000000050a00720b */ /* 0x001fc80003f84000 */
[----:B------:R-:W-:-:S04]  /*0340*/  SEL R5, R10, R5, P4 ;  /* 0x000000050a057207 */ /* 0x000fc80002000000 */
[----:B------:R-:W-:-:S05]  /*0350*/  SEL R5, R10, R5, P5 ;  /* 0x000000050a057207 */ /* 0x000fca0002800000 */
[----:B------:R-:W-:Y:S04]  /*0360*/  @!P3 STS [R12.X4], R5 ;  /* 0x000000050c00b388 */ /* 0x000fe80000004800 */
[----:B------:R-:W-:Y:S06]  /*0370*/  BAR.SYNC.DEFER_BLOCKING 0x0 ;  /* 0x0000000000007b1d */ /* 0x000fec0000010000 */
[----:B------:R-:W0:Y:S02]  /*0380*/  LDS R2, [RZ] ;  /* 0x00000000ff027984 */ /* 0x000e240000000800 */
[----:B0-----:R-:W-:-:S04]  /*0390*/  FADD R2, R9, -R2 ;  /* 0x8000000209027221 */ /* 0x001fc80000000000 */
[----:B------:R-:W-:Y:S01]  /*03a0*/  FMUL R2, R2, 1.4426950216293334961 ;  /* 0x3fb8aa3b02027820 */ /* 0x000fe20000400000 */
[----:B------:R-:W-:Y:S04]  /*03b0*/  BAR.SYNC.DEFER_BLOCKING 0x0 ;  /* 0x0000000000007b1d */ /* 0x000fe80000010000 */
[----:B------:R-:W-:-:S13]  /*03c0*/  FSETP.GEU.AND P4, PT, R2, -126, PT ;  /* 0xc2fc00000200780b */ /* 0x000fda0003f8e000 */
[----:B------:R-:W-:-:S04]  /*03d0*/  @!P4 FMUL R2, R2, 0.5 ;  /* 0x3f0000000202c820 */ /* 0x000fc80000400000 */
[----:B------:R-:W0:Y:S02]  /*03e0*/  MUFU.EX2 R4, R2 ;  /* 0x0000000200047308 */ /* 0x000e240000000800 */
[----:B0-----:R-:W-:-:S05]  /*03f0*/  @!P4 FMUL R4, R4, R4 ;  /* 0x000000040404c220 */ /* 0x001fca0000400000 */
[----:B------:R-:W-:-:S05]  /*0400*/  FSEL R6, R4, RZ, P0 ;  /* 0x000000ff04067208 */ /* 0x000fca0000000000 */
[----:B------:R-:W0:Y:S02]  /*0410*/  SHFL.BFLY PT, R7, R6, 0x10, 0x1f ;  /* 0x0e001f0006077f89 */ /* 0x000e2400000e0000 */
[----:B0-----:R-:W-:-:S05]  /*0420*/  FADD R7, R6, R7 ;  /* 0x0000000706077221 */ /* 0x001fca0000000000 */
        /* <DEDUP_REMOVED lines=8> */
[----:B------:R-:W-:Y:S04]  /*04b0*/  @!P2 STS [R3], R14 ;  /* 0x0000000e0300a388 */ /* 0x000fe80000000800 */
[----:B------:R-:W-:Y:S06]  /*04c0*/  BAR.SYNC.DEFER_BLOCKING 0x0 ;  /* 0x0000000000007b1d */ /* 0x000fec0000010000 */
[----:B------:R-:W0:Y:S04]  /*04d0*/  @!P1 LDS R11, [R12.X4] ;  /* 0x000000000c0b9984 */ /* 0x000e280000004800 */
[----:B0-----:R-:W0:Y:S02]  /*04e0*/  SHFL.BFLY PT, R2, R11, 0x1, 0x1f ;  /* 0x0c201f000b027f89 */ /* 0x001e2400000e0000 */
[----:B0-----:R-:W-:Y:S01]  /*04f0*/  FADD R6, R11, R2 ;  /* 0x000000020b067221 */ /* 0x001fe20000000000 */
[----:B------:R-:W-:-:S04]  /*0500*/  IMAD.HI.U32 R2, R13, 0x51eb851f, RZ ;  /* 0x51eb851f0d027827 */ /* 0x000fc800078e00ff */
[----:B------:R-:W-:Y:S01]  /*0510*/  @!P3 STS [R12.X4], R6 ;  /* 0x000000060c00b388 */ /* 0x000fe20000004800 */
[----:B------:R-:W-:-:S03]  /*0520*/  SHF.R.U32.HI R2, RZ, 0x4, R2 ;  /* 0x00000004ff027819 */ /* 0x000fc60000011602 */
[----:B------:R-:W-:Y:S02]  /*0530*/  BAR.SYNC.DEFER_BLOCKING 0x0 ;  /* 0x0000000000007b1d */ /* 0x000fe40000010000 */
[----:B------:R-:W-:-:S04]  /*0540*/  IMAD R3, R2, -0x32, R13 ;  /* 0xffffffce02037824 */ /* 0x000fc800078e020d */
[----:B------:R-:W-:-:S04]  /*0550*/  IMAD R3, R3, 0x32, R0 ;  /* 0x0000003203037824 */ /* 0x000fc800078e0200 */
[----:B------:R-:W-:-:S04]  /*0560*/  IMAD R3, R2, 0x9e0, R3 ;  /* 0x000009e002037824 */ /* 0x000fc800078e0203 */
[----:B------:R-:W-:Y:S01]  /*0570*/  IMAD.WIDE R2, R3, R15, c[0x0][0x170] ;  /* 0x00005c0003027625 */ /* 0x000fe200078e020f */
[----:B------:R-:W0:Y:S02]  /*0580*/  LDS R5, [RZ] ;  /* 0x00000000ff057984 */ /* 0x000e240000000800 */
[C---:B0-----:R-:W-:Y:S02]  /*0590*/  FSETP.GT.AND P1, PT, |R5|.reuse, 8.50705917302346158658e+37, PT ;  /* 0x7e8000000500780b */ /* 0x041fe40003f24200 */
[----:B------:R-:W-:-:S11]  /*05a0*/  FSETP.GEU.AND P2, PT, |R5|, 1.175494350822287508e-38, PT ;  /* 0x008000000500780b */ /* 0x000fd60003f4e200 */
[----:B------:R-:W-:Y:S01]  /*05b0*/  @P1 FMUL R5, R5, 0.25 ;  /* 0x3e80000005051820 */ /* 0x000fe20000400000 */
[----:B------:R-:W-:-:S03]  /*05c0*/  @P1 FMUL R4, R4, 0.25 ;  /* 0x3e80000004041820 */ /* 0x000fc60000400000 */
[----:B------:R-:W-:Y:S01]  /*05d0*/  @!P2 FMUL R5, R5, 16777216 ;  /* 0x4b8000000505a820 */ /* 0x000fe20000400000 */
[----:B------:R-:W-:-:S05]  /*05e0*/  @!P2 FMUL R4, R4, 16777216 ;  /* 0x4b8000000404a820 */ /* 0x000fca0000400000 */
[----:B------:R-:W0:Y:S02]  /*05f0*/  MUFU.RCP R5, R5 ;  /* 0x0000000500057308 */ /* 0x000e240000001000 */
[----:B0-----:R-:W-:Y:S01]  /*0600*/  FMUL R7, R5, R4 ;  /* 0x0000000405077220 */ /* 0x001fe20000400000 */
[----:B------:R-:W-:Y:S06]  /*0610*/  @!P0 EXIT ;  /* 0x000000000000894d */ /* 0x000fec0003800000 */
[----:B------:R-:W-:Y:S01]  /*0620*/  STG.E [R2.64], R7 ;  /* 0x0000000702007986 */ /* 0x000fe2000c101904 */
[----:B------:R-:W-:Y:S05]  /*0630*/  EXIT ;  /* 0x000000000000794d */ /* 0x000fea0003800000 */
.L_x_0:
[----:B------:R-:W-:-:S00]  /*0640*/  BRA `(.L_x_0) ;  /* 0xfffffff000007947 */ /* 0x000fc0000383ffff */
[----:B------:R-:W-:-:S00]  /*0650*/  NOP ;  /* 0x0000000000007918 */ /* 0x000fc00000000000 */
        /* <DEDUP_REMOVED lines=10> */
.L_x_1:


//--------------------- .nv.shared.triton_per_fused__softmax_add_zeros_3 --------------------------
	.section	.nv.shared.triton_per_fused__softmax_add_zeros_3,"aw",@nobits
	.sectionflags	@""
	.align	16
